//
// Generated by NVIDIA NVVM Compiler
//
// Compiler Build ID: CL-36424714
// Cuda compilation tools, release 13.0, V13.0.88
// Based on NVVM 20.0.0
//

.version 9.0
.target sm_100
.address_size 64

	// .globl	_Z16mandelbrotKernelPhiiffffi

.visible .entry _Z16mandelbrotKernelPhiiffffi(
	.param .u64 .ptr .align 1 _Z16mandelbrotKernelPhiiffffi_param_0,
	.param .u32 _Z16mandelbrotKernelPhiiffffi_param_1,
	.param .u32 _Z16mandelbrotKernelPhiiffffi_param_2,
	.param .f32 _Z16mandelbrotKernelPhiiffffi_param_3,
	.param .f32 _Z16mandelbrotKernelPhiiffffi_param_4,
	.param .f32 _Z16mandelbrotKernelPhiiffffi_param_5,
	.param .f32 _Z16mandelbrotKernelPhiiffffi_param_6,
	.param .u32 _Z16mandelbrotKernelPhiiffffi_param_7
)
{
	.reg .pred 	%p<8>;
	.reg .b32 	%r<20>;
	.reg .b32 	%f<38>;
	.reg .b64 	%rd<5>;

	ld.param.u64 	%rd1, [_Z16mandelbrotKernelPhiiffffi_param_0];
	ld.param.u32 	%r5, [_Z16mandelbrotKernelPhiiffffi_param_1];
	ld.param.u32 	%r8, [_Z16mandelbrotKernelPhiiffffi_param_2];
	ld.param.f32 	%f13, [_Z16mandelbrotKernelPhiiffffi_param_3];
	ld.param.f32 	%f14, [_Z16mandelbrotKernelPhiiffffi_param_4];
	ld.param.f32 	%f15, [_Z16mandelbrotKernelPhiiffffi_param_5];
	ld.param.f32 	%f16, [_Z16mandelbrotKernelPhiiffffi_param_6];
	ld.param.u32 	%r7, [_Z16mandelbrotKernelPhiiffffi_param_7];
	mov.u32 	%r9, %ctaid.x;
	mov.u32 	%r10, %ntid.x;
	mov.u32 	%r11, %tid.x;
	mad.lo.s32 	%r1, %r9, %r10, %r11;
	mov.u32 	%r12, %ctaid.y;
	mov.u32 	%r13, %ntid.y;
	mov.u32 	%r14, %tid.y;
	mad.lo.s32 	%r15, %r12, %r13, %r14;
	setp.ge.s32 	%p1, %r1, %r5;
	setp.ge.s32 	%p2, %r15, %r8;
	or.pred  	%p3, %p1, %p2;
	@%p3 bra 	$L__BB0_6;
	sub.f32 	%f18, %f14, %f13;
	cvt.rn.f32.s32 	%f19, %r5;
	div.rn.f32 	%f20, %f18, %f19;
	sub.f32 	%f21, %f16, %f15;
	cvt.rn.f32.u32 	%f22, %r8;
	div.rn.f32 	%f23, %f21, %f22;
	cvt.rn.f32.s32 	%f24, %r1;
	fma.rn.f32 	%f1, %f20, %f24, %f13;
	cvt.rn.f32.u32 	%f25, %r15;
	fma.rn.f32 	%f2, %f23, %f25, %f15;
	setp.lt.s32 	%p4, %r7, 1;
	mov.f32 	%f37, 0f00000000;
	@%p4 bra 	$L__BB0_5;
	mov.b32 	%r19, 0;
	mov.f32 	%f33, 0f00000000;
	mov.f32 	%f34, %f33;
	mov.f32 	%f35, %f33;
	mov.f32 	%f36, %f33;
$L__BB0_3:
	sub.f32 	%f27, %f34, %f33;
	add.f32 	%f7, %f1, %f27;
	add.f32 	%f28, %f36, %f36;
	fma.rn.f32 	%f35, %f28, %f35, %f2;
	add.s32 	%r19, %r19, 1;
	mul.f32 	%f34, %f7, %f7;
	mul.f32 	%f33, %f35, %f35;
	add.f32 	%f29, %f34, %f33;
	setp.le.f32 	%p5, %f29, 0f40800000;
	setp.lt.s32 	%p6, %r19, %r7;
	and.pred  	%p7, %p5, %p6;
	mov.f32 	%f36, %f7;
	@%p7 bra 	$L__BB0_3;
	cvt.rn.f32.u32 	%f30, %r19;
	mul.f32 	%f37, %f30, 0f437F0000;
$L__BB0_5:
	cvt.rn.f32.s32 	%f31, %r7;
	div.rn.f32 	%f32, %f37, %f31;
	cvt.rzi.u32.f32 	%r17, %f32;
	mad.lo.s32 	%r18, %r5, %r15, %r1;
	cvt.s64.s32 	%rd2, %r18;
	cvta.to.global.u64 	%rd3, %rd1;
	add.s64 	%rd4, %rd3, %rd2;
	st.global.u8 	[%rd4], %r17;
$L__BB0_6:
	ret;

}


// ===== COMPILED SASS (sm_100) =====

	.target	sm_100

	.elftype	@"ET_EXEC"


//--------------------- .note.nv.tkinfo           --------------------------
	.section	.note.nv.tkinfo,"",@"SHT_NOTE"
	.sectionflags	@"SHF_NOTE_NV_TKINFO"
	.tkinfo
        /*0018*/ 	.word	0x00000002
        /*0030*/ 	.string	""
        /*0030*/ 	.string	"ptxas"
        /*0030*/ 	.string	"Cuda compilation tools, release 13.0, V13.0.88"
        /*0030*/ 	.string	"Build cuda_13.0.r13.0/compiler.36424714_0"
        /*0030*/ 	.string	"-arch sm_100 -m 64 "



//--------------------- .note.nv.cuinfo           --------------------------
	.section	.note.nv.cuinfo,"",@"SHT_NOTE"
	.sectionflags	@"SHF_NOTE_NV_CUINFO"
        /*0018*/ 	.short	0x0002
        /*001a*/ 	.short	0x0064
        /*001c*/ 	.short	0x0082
	.zero		2


//--------------------- .nv.info                  --------------------------
	.section	.nv.info,"",@"SHT_CUDA_INFO"
	.align	4


	//----- nvinfo : EIATTR_REGCOUNT
	.align		4
        /*0000*/ 	.byte	0x04, 0x2f
        /*0002*/ 	.short	(.L_1 - .L_0)
	.align		4
.L_0:
        /*0004*/ 	.word	index@(_Z16mandelbrotKernelPhiiffffi)
        /*0008*/ 	.word	0x00000011


	//----- nvinfo : EIATTR_FRAME_SIZE
	.align		4
.L_1:
        /*000c*/ 	.byte	0x04, 0x11
        /*000e*/ 	.short	(.L_3 - .L_2)
	.align		4
.L_2:
        /*0010*/ 	.word	index@($__internal_0_$__cuda_sm3x_div_rn_noftz_f32_slowpath)
        /*0014*/ 	.word	0x00000000


	//----- nvinfo : EIATTR_FRAME_SIZE
	.align		4
.L_3:
        /*0018*/ 	.byte	0x04, 0x11
        /*001a*/ 	.short	(.L_5 - .L_4)
	.align		4
.L_4:
        /*001c*/ 	.word	index@(_Z16mandelbrotKernelPhiiffffi)
        /*0020*/ 	.word	0x00000000


	//----- nvinfo : EIATTR_MIN_STACK_SIZE
	.align		4
.L_5:
        /*0024*/ 	.byte	0x04, 0x12
        /*0026*/ 	.short	(.L_7 - .L_6)
	.align		4
.L_6:
        /*0028*/ 	.word	index@(_Z16mandelbrotKernelPhiiffffi)
        /*002c*/ 	.word	0x00000000
.L_7:


//--------------------- .nv.compat                --------------------------
	.section	.nv.compat,"",@"SHT_CUDA_COMPAT_INFO"
	.align	4
        /*0000*/ 	.byte	0x02, 0x09, 0x00, 0x00, 0x02, 0x02, 0x01, 0x00, 0x02, 0x05, 0x05, 0x00, 0x03, 0x07, 0x01, 0x01
        /*0010*/ 	.byte	0x02, 0x03, 0x00, 0x00, 0x02, 0x06, 0x01, 0x00, 0x04, 0x0b, 0x08, 0x00, 0x01, 0x00, 0x00, 0x00
        /*0020*/ 	.byte	0x00, 0x00, 0x00, 0x00


//--------------------- .nv.info._Z16mandelbrotKernelPhiiffffi --------------------------
	.section	.nv.info._Z16mandelbrotKernelPhiiffffi,"",@"SHT_CUDA_INFO"
	.sectionflags	@""
	.align	4


	//----- nvinfo : EIATTR_CUDA_API_VERSION
	.align		4
        /*0000*/ 	.byte	0x04, 0x37
        /*0002*/ 	.short	(.L_9 - .L_8)
.L_8:
        /*0004*/ 	.word	0x00000082


	//----- nvinfo : EIATTR_KPARAM_INFO
	.align		4
.L_9:
        /*0008*/ 	.byte	0x04, 0x17
        /*000a*/ 	.short	(.L_11 - .L_10)
.L_10:
        /*000c*/ 	.word	0x00000000
        /*0010*/ 	.short	0x0007
        /*0012*/ 	.short	0x0020
        /*0014*/ 	.byte	0x00, 0xf0, 0x11, 0x00


	//----- nvinfo : EIATTR_KPARAM_INFO
	.align		4
.L_11:
        /*0018*/ 	.byte	0x04, 0x17
        /*001a*/ 	.short	(.L_13 - .L_12)
.L_12:
        /*001c*/ 	.word	0x00000000
        /*0020*/ 	.short	0x0006
        /*0022*/ 	.short	0x001c
        /*0024*/ 	.byte	0x00, 0xf0, 0x11, 0x00


	//----- nvinfo : EIATTR_KPARAM_INFO
	.align		4
.L_13:
        /*0028*/ 	.byte	0x04, 0x17
        /*002a*/ 	.short	(.L_15 - .L_14)
.L_14:
        /*002c*/ 	.word	0x00000000
        /*0030*/ 	.short	0x0005
        /*0032*/ 	.short	0x0018
        /*0034*/ 	.byte	0x00, 0xf0, 0x11, 0x00


	//----- nvinfo : EIATTR_KPARAM_INFO
	.align		4
.L_15:
        /*0038*/ 	.byte	0x04, 0x17
        /*003a*/ 	.short	(.L_17 - .L_16)
.L_16:
        /*003c*/ 	.word	0x00000000
        /*0040*/ 	.short	0x0004
        /*0042*/ 	.short	0x0014
        /*0044*/ 	.byte	0x00, 0xf0, 0x11, 0x00


	//----- nvinfo : EIATTR_KPARAM_INFO
	.align		4
.L_17:
        /*0048*/ 	.byte	0x04, 0x17
        /*004a*/ 	.short	(.L_19 - .L_18)
.L_18:
        /*004c*/ 	.word	0x00000000
        /*0050*/ 	.short	0x0003
        /*0052*/ 	.short	0x0010
        /*0054*/ 	.byte	0x00, 0xf0, 0x11, 0x00


	//----- nvinfo : EIATTR_KPARAM_INFO
	.align		4
.L_19:
        /*0058*/ 	.byte	0x04, 0x17
        /*005a*/ 	.short	(.L_21 - .L_20)
.L_20:
        /*005c*/ 	.word	0x00000000
        /*0060*/ 	.short	0x0002
        /*0062*/ 	.short	0x000c
        /*0064*/ 	.byte	0x00, 0xf0, 0x11, 0x00


	//----- nvinfo : EIATTR_KPARAM_INFO
	.align		4
.L_21:
        /*0068*/ 	.byte	0x04, 0x17
        /*006a*/ 	.short	(.L_23 - .L_22)
.L_22:
        /*006c*/ 	.word	0x00000000
        /*0070*/ 	.short	0x0001
        /*0072*/ 	.short	0x0008
        /*0074*/ 	.byte	0x00, 0xf0, 0x11, 0x00


	//----- nvinfo : EIATTR_KPARAM_INFO
	.align		4
.L_23:
        /*0078*/ 	.byte	0x04, 0x17
        /*007a*/ 	.short	(.L_25 - .L_24)
.L_24:
        /*007c*/ 	.word	0x00000000
        /*0080*/ 	.short	0x0000
        /*0082*/ 	.short	0x0000
        /*0084*/ 	.byte	0x00, 0xf5, 0x21, 0x00


	//----- nvinfo : EIATTR_SPARSE_MMA_MASK
	.align		4
.L_25:
        /*0088*/ 	.byte	0x03, 0x50
        /*008a*/ 	.short	0x0000


	//----- nvinfo : EIATTR_MAXREG_COUNT
	.align		4
        /*008c*/ 	.byte	0x03, 0x1b
        /*008e*/ 	.short	0x00ff


	//----- nvinfo : EIATTR_MERCURY_ISA_VERSION
	.align		4
        /*0090*/ 	.byte	0x03, 0x5f
        /*0092*/ 	.short	0x0101


	//----- nvinfo : EIATTR_VRC_CTA_INIT_COUNT
	.align		4
        /*0094*/ 	.byte	0x02, 0x4a
	.zero		1
	.zero		1


	//----- nvinfo : EIATTR_EXIT_INSTR_OFFSETS
	.align		4
        /*0098*/ 	.byte	0x04, 0x1c
        /*009a*/ 	.short	(.L_27 - .L_26)


	//   ....[0]....
.L_26:
        /*009c*/ 	.word	0x000000c0


	//   ....[1]....
        /*00a0*/ 	.word	0x000005e0


	//----- nvinfo : EIATTR_CRS_STACK_SIZE
	.align		4
.L_27:
        /*00a4*/ 	.byte	0x04, 0x1e
        /*00a6*/ 	.short	(.L_29 - .L_28)
.L_28:
        /*00a8*/ 	.word	0x00000000


	//----- nvinfo : EIATTR_CBANK_PARAM_SIZE
	.align		4
.L_29:
        /*00ac*/ 	.byte	0x03, 0x19
        /*00ae*/ 	.short	0x0024


	//----- nvinfo : EIATTR_PARAM_CBANK
	.align		4
        /*00b0*/ 	.byte	0x04, 0x0a
        /*00b2*/ 	.short	(.L_31 - .L_30)
	.align		4
.L_30:
        /*00b4*/ 	.word	index@(.nv.constant0._Z16mandelbrotKernelPhiiffffi)
        /*00b8*/ 	.short	0x0380
        /*00ba*/ 	.short	0x0024


	//----- nvinfo : EIATTR_SW_WAR
	.align		4
.L_31:
        /*00bc*/ 	.byte	0x04, 0x36
        /*00be*/ 	.short	(.L_33 - .L_32)
.L_32:
        /*00c0*/ 	.word	0x00000008
.L_33:


//--------------------- .nv.callgraph             --------------------------
	.section	.nv.callgraph,"",@"SHT_CUDA_CALLGRAPH"
	.align	4
	.sectionentsize	8
	.align		4
        /*0000*/ 	.word	0x00000000
	.align		4
        /*0004*/ 	.word	0xffffffff
	.align		4
        /*0008*/ 	.word	0x00000000
	.align		4
        /*000c*/ 	.word	0xfffffffe
	.align		4
        /*0010*/ 	.word	0x00000000
	.align		4
        /*0014*/ 	.word	0xfffffffd
	.align		4
        /*0018*/ 	.word	0x00000000
	.align		4
        /*001c*/ 	.word	0xfffffffc


//--------------------- .text._Z16mandelbrotKernelPhiiffffi --------------------------
	.section	.text._Z16mandelbrotKernelPhiiffffi,"ax",@progbits
	.align	128
        .global         _Z16mandelbrotKernelPhiiffffi
        .type           _Z16mandelbrotKernelPhiiffffi,@function
        .size           _Z16mandelbrotKernelPhiiffffi,(.L_x_19 - _Z16mandelbrotKernelPhiiffffi)
        .other          _Z16mandelbrotKernelPhiiffffi,@"STO_CUDA_ENTRY STV_DEFAULT"
_Z16mandelbrotKernelPhiiffffi:
.text._Z16mandelbrotKernelPhiiffffi:
[----:B------:R-:W-:Y:S01]  /*0000*/  LDC R1, c[0x0][0x37c] ;  /* 0x0000df00ff017b82 */ /* 0x000fe20000000800 */
[----:B------:R-:W0:Y:S07]  /*0010*/  S2R R0, SR_TID.Y ;  /* 0x0000000000007919 */ /* 0x000e2e0000002200 */
[----:B------:R-:W1:Y:S01]  /*0020*/  LDC R2, c[0x0][0x360] ;  /* 0x0000d800ff027b82 */ /* 0x000e620000000800 */
[----:B------:R-:W2:Y:S01]  /*0030*/  LDCU.64 UR6, c[0x0][0x388] ;  /* 0x00007100ff0677ac */ /* 0x000ea20008000a00 */
[----:B------:R-:W1:Y:S06]  /*0040*/  S2R R3, SR_TID.X ;  /* 0x0000000000037919 */ /* 0x000e6c0000002100 */
[----:B------:R-:W0:Y:S08]  /*0050*/  S2UR UR5, SR_CTAID.Y ;  /* 0x00000000000579c3 */ /* 0x000e300000002600 */
[----:B------:R-:W0:Y:S08]  /*0060*/  LDC R5, c[0x0][0x364] ;  /* 0x0000d900ff057b82 */ /* 0x000e300000000800 */
[----:B------:R-:W1:Y:S01]  /*0070*/  S2UR UR4, SR_CTAID.X ;  /* 0x00000000000479c3 */ /* 0x000e620000002500 */
[----:B0-----:R-:W-:-:S05]  /*0080*/  IMAD R5, R5, UR5, R0 ;  /* 0x0000000505057c24 */ /* 0x001fca000f8e0200 */
[----:B--2---:R-:W-:Y:S01]  /*0090*/  ISETP.GE.AND P0, PT, R5, UR7, PT ;  /* 0x0000000705007c0c */ /* 0x004fe2000bf06270 */
[----:B-1----:R-:W-:-:S05]  /*00a0*/  IMAD R2, R2, UR4, R3 ;  /* 0x0000000402027c24 */ /* 0x002fca000f8e0203 */
[----:B------:R-:W-:-:S13]  /*00b0*/  ISETP.GE.OR P0, PT, R2, UR6, P0 ;  /* 0x0000000602007c0c */ /* 0x000fda0008706670 */
[----:B------:R-:W-:Y:S05]  /*00c0*/  @P0 EXIT ;  /* 0x000000000000094d */ /* 0x000fea0003800000 */
[----:B------:R-:W0:Y:S01]  /*00d0*/  LDC.64 R8, c[0x0][0x390] ;  /* 0x0000e400ff087b82 */ /* 0x000e220000000a00 */
[----:B------:R-:W-:-:S04]  /*00e0*/  I2FP.F32.S32 R3, UR6 ;  /* 0x0000000600037c45 */ /* 0x000fc80008201400 */
[----:B------:R-:W1:Y:S02]  /*00f0*/  MUFU.RCP R4, R3 ;  /* 0x0000000300047308 */ /* 0x000e640000001000 */
[----:B-1----:R-:W-:Y:S01]  /*0100*/  FFMA R7, -R3, R4, 1 ;  /* 0x3f80000003077423 */ /* 0x002fe20000000104 */
[----:B0-----:R-:W-:-:S03]  /*0110*/  FADD R0, R9, -R8 ;  /* 0x8000000809007221 */ /* 0x001fc60000000000 */
[----:B------:R-:W-:Y:S02]  /*0120*/  FFMA R7, R4, R7, R4 ;  /* 0x0000000704077223 */ /* 0x000fe40000000004 */
[----:B------:R-:W0:Y:S02]  /*0130*/  FCHK P0, R0, R3 ;  /* 0x0000000300007302 */ /* 0x000e240000000000 */
[----:B------:R-:W-:-:S04]  /*0140*/  FFMA R4, R0, R7, RZ ;  /* 0x0000000700047223 */ /* 0x000fc800000000ff */
[----:B------:R-:W-:-:S04]  /*0150*/  FFMA R6, -R3, R4, R0 ;  /* 0x0000000403067223 */ /* 0x000fc80000000100 */
[----:B------:R-:W-:Y:S01]  /*0160*/  FFMA R4, R7, R6, R4 ;  /* 0x0000000607047223 */ /* 0x000fe20000000004 */
[----:B0-----:R-:W-:Y:S06]  /*0170*/  @!P0 BRA `(.L_x_0) ;  /* 0x00000000000c8947 */ /* 0x001fec0003800000 */
[----:B------:R-:W-:-:S07]  /*0180*/  MOV R6, 0x1a0 ;  /* 0x000001a000067802 */ /* 0x000fce0000000f00 */
[----:B------:R-:W-:Y:S05]  /*0190*/  CALL.REL.NOINC `($__internal_0_$__cuda_sm3x_div_rn_noftz_f32_slowpath) ;  /* 0x0000000400147944 */ /* 0x000fea0003c00000 */
[----:B------:R-:W-:-:S07]  /*01a0*/  IMAD.MOV.U32 R4, RZ, RZ, R0 ;  /* 0x000000ffff047224 */ /* 0x000fce00078e0000 */
.L_x_0:
[----:B------:R-:W0:Y:S01]  /*01b0*/  LDCU UR4, c[0x0][0x38c] ;  /* 0x00007180ff0477ac */ /* 0x000e220008000800 */
[----:B------:R-:W1:Y:S01]  /*01c0*/  LDC.64 R8, c[0x0][0x398] ;  /* 0x0000e600ff087b82 */ /* 0x000e620000000a00 */
[----:B0-----:R-:W-:-:S04]  /*01d0*/  I2FP.F32.U32 R3, UR4 ;  /* 0x0000000400037c45 */ /* 0x001fc80008201000 */
[----:B------:R-:W0:Y:S01]  /*01e0*/  MUFU.RCP R6, R3 ;  /* 0x0000000300067308 */ /* 0x000e220000001000 */
[----:B-1----:R-:W-:-:S07]  /*01f0*/  FADD R0, R9, -R8 ;  /* 0x8000000809007221 */ /* 0x002fce0000000000 */
[----:B------:R-:W1:Y:S01]  /*0200*/  FCHK P0, R0, R3 ;  /* 0x0000000300007302 */ /* 0x000e620000000000 */
[----:B0-----:R-:W-:-:S04]  /*0210*/  FFMA R7, -R3, R6, 1 ;  /* 0x3f80000003077423 */ /* 0x001fc80000000106 */
[----:B------:R-:W-:-:S04]  /*0220*/  FFMA R7, R6, R7, R6 ;  /* 0x0000000706077223 */ /* 0x000fc80000000006 */
[----:B------:R-:W-:-:S04]  /*0230*/  FFMA R6, R0, R7, RZ ;  /* 0x0000000700067223 */ /* 0x000fc800000000ff */
[----:B------:R-:W-:-:S04]  /*0240*/  FFMA R8, -R3, R6, R0 ;  /* 0x0000000603087223 */ /* 0x000fc80000000100 */
[----:B------:R-:W-:Y:S01]  /*0250*/  FFMA R6, R7, R8, R6 ;  /* 0x0000000807067223 */ /* 0x000fe20000000006 */
[----:B-1----:R-:W-:Y:S06]  /*0260*/  @!P0 BRA `(.L_x_1) ;  /* 0x00000000000c8947 */ /* 0x002fec0003800000 */
[----:B------:R-:W-:-:S07]  /*0270*/  MOV R6, 0x290 ;  /* 0x0000029000067802 */ /* 0x000fce0000000f00 */
[----:B------:R-:W-:Y:S05]  /*0280*/  CALL.REL.NOINC `($__internal_0_$__cuda_sm3x_div_rn_noftz_f32_slowpath) ;  /* 0x0000000000d87944 */ /* 0x000fea0003c00000 */
[----:B------:R-:W-:-:S07]  /*0290*/  IMAD.MOV.U32 R6, RZ, RZ, R0 ;  /* 0x000000ffff067224 */ /* 0x000fce00078e0000 */
.L_x_1:
[----:B------:R-:W0:Y:S01]  /*02a0*/  LDCU UR4, c[0x0][0x3a0] ;  /* 0x00007400ff0477ac */ /* 0x000e220008000800 */
[----:B------:R-:W-:Y:S02]  /*02b0*/  I2FP.F32.S32 R3, R2 ;  /* 0x0000000200037245 */ /* 0x000fe40000201400 */
[----:B------:R-:W-:Y:S01]  /*02c0*/  I2FP.F32.U32 R7, R5 ;  /* 0x0000000500077245 */ /* 0x000fe20000201000 */
[----:B------:R-:W1:Y:S01]  /*02d0*/  LDCU UR5, c[0x0][0x390] ;  /* 0x00007200ff0577ac */ /* 0x000e620008000800 */
[----:B------:R-:W2:Y:S01]  /*02e0*/  LDCU UR6, c[0x0][0x398] ;  /* 0x00007300ff0677ac */ /* 0x000ea20008000800 */
[----:B0-----:R-:W-:Y:S01]  /*02f0*/  UISETP.GE.AND UP0, UPT, UR4, 0x1, UPT ;  /* 0x000000010400788c */ /* 0x001fe2000bf06270 */
[----:B-1----:R-:W-:Y:S01]  /*0300*/  FFMA R8, R3, R4, UR5 ;  /* 0x0000000503087e23 */ /* 0x002fe20008000004 */
[----:B------:R-:W-:Y:S02]  /*0310*/  IMAD.MOV.U32 R3, RZ, RZ, RZ ;  /* 0x000000ffff037224 */ /* 0x000fe400078e00ff */
[----:B--2---:R-:W-:-:S05]  /*0320*/  FFMA R10, R7, R6, UR6 ;  /* 0x00000006070a7e23 */ /* 0x004fca0008000006 */
[----:B------:R-:W-:Y:S05]  /*0330*/  BRA.U !UP0, `(.L_x_2) ;  /* 0x00000001084c7547 */ /* 0x000fea000b800000 */
[----:B------:R-:W-:Y:S01]  /*0340*/  BSSY.RECONVERGENT B0, `(.L_x_3) ;  /* 0x0000010000007945 */ /* 0x000fe20003800200 */
[----:B------:R-:W-:Y:S01]  /*0350*/  IMAD.MOV.U32 R0, RZ, RZ, RZ ;  /* 0x000000ffff007224 */ /* 0x000fe200078e00ff */
[----:B------:R-:W-:Y:S01]  /*0360*/  CS2R R6, SRZ ;  /* 0x0000000000067805 */ /* 0x000fe2000001ff00 */
[----:B------:R-:W-:Y:S02]  /*0370*/  IMAD.MOV.U32 R3, RZ, RZ, RZ ;  /* 0x000000ffff037224 */ /* 0x000fe400078e00ff */
[----:B------:R-:W-:-:S07]  /*0380*/  IMAD.MOV.U32 R4, RZ, RZ, RZ ;  /* 0x000000ffff047224 */ /* 0x000fce00078e00ff */
.L_x_4:
[----:B------:R-:W-:Y:S01]  /*0390*/  FADD R3, R4, -R3 ;  /* 0x8000000304037221 */ /* 0x000fe20000000000 */
[----:B------:R-:W-:Y:S01]  /*03a0*/  FADD R9, R7, R7 ;  /* 0x0000000707097221 */ /* 0x000fe20000000000 */
[----:B------:R-:W-:Y:S02]  /*03b0*/  IADD3 R0, PT, PT, R0, 0x1, RZ ;  /* 0x0000000100007810 */ /* 0x000fe40007ffe0ff */
[----:B------:R-:W-:Y:S01]  /*03c0*/  FADD R7, R8, R3 ;  /* 0x0000000308077221 */ /* 0x000fe20000000000 */
[----:B------:R-:W-:Y:S01]  /*03d0*/  FFMA R6, R9, R6, R10 ;  /* 0x0000000609067223 */ /* 0x000fe2000000000a */
[----:B------:R-:W-:Y:S02]  /*03e0*/  ISETP.GE.AND P0, PT, R0, UR4, PT ;  /* 0x0000000400007c0c */ /* 0x000fe4000bf06270 */
[----:B------:R-:W-:Y:S01]  /*03f0*/  FMUL R4, R7, R7 ;  /* 0x0000000707047220 */ /* 0x000fe20000400000 */
[----:B------:R-:W-:-:S04]  /*0400*/  FMUL R3, R6, R6 ;  /* 0x0000000606037220 */ /* 0x000fc80000400000 */
[----:B------:R-:W-:-:S05]  /*0410*/  FADD R9, R4, R3 ;  /* 0x0000000304097221 */ /* 0x000fca0000000000 */
[----:B------:R-:W-:-:S13]  /*0420*/  FSETP.LE.AND P1, PT, R9, 4, PT ;  /* 0x408000000900780b */ /* 0x000fda0003f23000 */
[----:B------:R-:W-:Y:S05]  /*0430*/  @!P0 BRA P1, `(.L_x_4) ;  /* 0xfffffffc00d48947 */ /* 0x000fea000083ffff */
[----:B------:R-:W-:Y:S05]  /*0440*/  BSYNC.RECONVERGENT B0 ;  /* 0x0000000000007941 */ /* 0x000fea0003800200 */
.L_x_3:
[----:B------:R-:W-:-:S05]  /*0450*/  I2FP.F32.U32 R0, R0 ;  /* 0x0000000000007245 */ /* 0x000fca0000201000 */
[----:B------:R-:W-:-:S07]  /*0460*/  FMUL R3, R0, 255 ;  /* 0x437f000000037820 */ /* 0x000fce0000400000 */
.L_x_2:
[----:B------:R-:W-:Y:S01]  /*0470*/  I2FP.F32.S32 R4, UR4 ;  /* 0x0000000400047c45 */ /* 0x000fe20008201400 */
[----:B------:R-:W0:Y:S01]  /*0480*/  LDCU.64 UR4, c[0x0][0x358] ;  /* 0x00006b00ff0477ac */ /* 0x000e220008000a00 */
[----:B------:R-:W-:Y:S02]  /*0490*/  BSSY.RECONVERGENT B0, `(.L_x_5) ;  /* 0x000000d000007945 */ /* 0x000fe40003800200 */
[----:B------:R-:W1:Y:S08]  /*04a0*/  MUFU.RCP R7, R4 ;  /* 0x0000000400077308 */ /* 0x000e700000001000 */
[----:B------:R-:W2:Y:S01]  /*04b0*/  FCHK P0, R3, R4 ;  /* 0x0000000403007302 */ /* 0x000ea20000000000 */
[----:B-1----:R-:W-:-:S04]  /*04c0*/  FFMA R0, -R4, R7, 1 ;  /* 0x3f80000004007423 */ /* 0x002fc80000000107 */
[----:B------:R-:W-:-:S04]  /*04d0*/  FFMA R0, R7, R0, R7 ;  /* 0x0000000007007223 */ /* 0x000fc80000000007 */
[----:B------:R-:W-:-:S04]  /*04e0*/  FFMA R7, R0, R3, RZ ;  /* 0x0000000300077223 */ /* 0x000fc800000000ff */
[----:B------:R-:W-:-:S04]  /*04f0*/  FFMA R6, -R4, R7, R3 ;  /* 0x0000000704067223 */ /* 0x000fc80000000103 */
[----:B------:R-:W-:Y:S01]  /*0500*/  FFMA R0, R0, R6, R7 ;  /* 0x0000000600007223 */ /* 0x000fe20000000007 */
[----:B0-2---:R-:W-:Y:S06]  /*0510*/  @!P0 BRA `(.L_x_6) ;  /* 0x0000000000108947 */ /* 0x005fec0003800000 */
[----:B------:R-:W-:Y:S01]  /*0520*/  IMAD.MOV.U32 R0, RZ, RZ, R3 ;  /* 0x000000ffff007224 */ /* 0x000fe200078e0003 */
[----:B------:R-:W-:Y:S01]  /*0530*/  MOV R6, 0x560 ;  /* 0x0000056000067802 */ /* 0x000fe20000000f00 */
[----:B------:R-:W-:-:S07]  /*0540*/  IMAD.MOV.U32 R3, RZ, RZ, R4 ;  /* 0x000000ffff037224 */ /* 0x000fce00078e0004 */
[----:B------:R-:W-:Y:S05]  /*0550*/  CALL.REL.NOINC `($__internal_0_$__cuda_sm3x_div_rn_noftz_f32_slowpath) ;  /* 0x0000000000247944 */ /* 0x000fea0003c00000 */
.L_x_6:
[----:B------:R-:W-:Y:S05]  /*0560*/  BSYNC.RECONVERGENT B0 ;  /* 0x0000000000007941 */ /* 0x000fea0003800200 */
.L_x_5:
[----:B------:R-:W0:Y:S01]  /*0570*/  LDCU UR8, c[0x0][0x388] ;  /* 0x00007100ff0877ac */ /* 0x000e220008000800 */
[----:B------:R-:W1:Y:S01]  /*0580*/  F2I.U32.TRUNC.NTZ R7, R0 ;  /* 0x0000000000077305 */ /* 0x000e62000020f000 */
[----:B------:R-:W2:Y:S01]  /*0590*/  LDCU.64 UR6, c[0x0][0x380] ;  /* 0x00007000ff0677ac */ /* 0x000ea20008000a00 */
[----:B0-----:R-:W-:-:S05]  /*05a0*/  IMAD R5, R5, UR8, R2 ;  /* 0x0000000805057c24 */ /* 0x001fca000f8e0202 */
[----:B--2---:R-:W-:-:S04]  /*05b0*/  IADD3 R2, P0, PT, R5, UR6, RZ ;  /* 0x0000000605027c10 */ /* 0x004fc8000ff1e0ff */
[----:B------:R-:W-:-:S05]  /*05c0*/  LEA.HI.X.SX32 R3, R5, UR7, 0x1, P0 ;  /* 0x0000000705037c11 */ /* 0x000fca00080f0eff */
[----:B-1----:R-:W-:Y:S01]  /*05d0*/  STG.E.U8 desc[UR4][R2.64], R7 ;  /* 0x0000000702007986 */ /* 0x002fe2000c101104 */
[----:B------:R-:W-:Y:S05]  /*05e0*/  EXIT ;  /* 0x000000000000794d */ /* 0x000fea0003800000 */
        .weak           $__internal_0_$__cuda_sm3x_div_rn_noftz_f32_slowpath
        .type           $__internal_0_$__cuda_sm3x_div_rn_noftz_f32_slowpath,@function
        .size           $__internal_0_$__cuda_sm3x_div_rn_noftz_f32_slowpath,(.L_x_19 - $__internal_0_$__cuda_sm3x_div_rn_noftz_f32_slowpath)
$__internal_0_$__cuda_sm3x_div_rn_noftz_f32_slowpath:
[----:B------:R-:W-:Y:S01]  /*05f0*/  SHF.R.U32.HI R8, RZ, 0x17, R3 ;  /* 0x00000017ff087819 */ /* 0x000fe20000011603 */
[----:B------:R-:W-:Y:S01]  /*0600*/  BSSY.RECONVERGENT B1, `(.L_x_7) ;  /* 0x0000062000017945 */ /* 0x000fe20003800200 */
[----:B------:R-:W-:Y:S02]  /*0610*/  SHF.R.U32.HI R7, RZ, 0x17, R0 ;  /* 0x00000017ff077819 */ /* 0x000fe40000011600 */
[----:B------:R-:W-:Y:S02]  /*0620*/  LOP3.LUT R12, R8, 0xff, RZ, 0xc0, !PT ;  /* 0x000000ff080c7812 */ /* 0x000fe400078ec0ff */
[----:B------:R-:W-:-:S03]  /*0630*/  LOP3.LUT R10, R7, 0xff, RZ, 0xc0, !PT ;  /* 0x000000ff070a7812 */ /* 0x000fc600078ec0ff */
[----:B------:R-:W-:Y:S02]  /*0640*/  VIADD R9, R12, 0xffffffff ;  /* 0xffffffff0c097836 */ /* 0x000fe40000000000 */
[----:B------:R-:W-:-:S03]  /*0650*/  VIADD R8, R10, 0xffffffff ;  /* 0xffffffff0a087836 */ /* 0x000fc60000000000 */
[----:B------:R-:W-:-:S04]  /*0660*/  ISETP.GT.U32.AND P0, PT, R9, 0xfd, PT ;  /* 0x000000fd0900780c */ /* 0x000fc80003f04070 */
[----:B------:R-:W-:-:S13]  /*0670*/  ISETP.GT.U32.OR P0, PT, R8, 0xfd, P0 ;  /* 0x000000fd0800780c */ /* 0x000fda0000704470 */
[----:B------:R-:W-:Y:S01]  /*0680*/  @!P0 MOV R7, RZ ;  /* 0x000000ff00078202 */ /* 0x000fe20000000f00 */
[----:B------:R-:W-:Y:S06]  /*0690*/  @!P0 BRA `(.L_x_8) ;  /* 0x00000000005c8947 */ /* 0x000fec0003800000 */
[----:B------:R-:W-:Y:S02]  /*06a0*/  FSETP.GTU.FTZ.AND P0, PT, |R0|, +INF , PT ;  /* 0x7f8000000000780b */ /* 0x000fe40003f1c200 */
[----:B------:R-:W-:-:S04]  /*06b0*/  FSETP.GTU.FTZ.AND P1, PT, |R3|, +INF , PT ;  /* 0x7f8000000300780b */ /* 0x000fc80003f3c200 */
[----:B------:R-:W-:-:S13]  /*06c0*/  PLOP3.LUT P0, PT, P0, P1, PT, 0xf8, 0x8f ;  /* 0x00000000008f781c */ /* 0x000fda0000703f70 */
[----:B------:R-:W-:Y:S05]  /*06d0*/  @P0 BRA `(.L_x_9) ;  /* 0x00000004004c0947 */ /* 0x000fea0003800000 */
[----:B------:R-:W-:-:S13]  /*06e0*/  LOP3.LUT P0, RZ, R3, 0x7fffffff, R0, 0xc8, !PT ;  /* 0x7fffffff03ff7812 */ /* 0x000fda000780c800 */
[----:B------:R-:W-:Y:S05]  /*06f0*/  @!P0 BRA `(.L_x_10) ;  /* 0x00000004003c8947 */ /* 0x000fea0003800000 */
[C---:B------:R-:W-:Y:S02]  /*0700*/  FSETP.NEU.FTZ.AND P2, PT, |R0|.reuse, +INF , PT ;  /* 0x7f8000000000780b */ /* 0x040fe40003f5d200 */
[----:B------:R-:W-:Y:S02]  /*0710*/  FSETP.NEU.FTZ.AND P1, PT, |R3|, +INF , PT ;  /* 0x7f8000000300780b */ /* 0x000fe40003f3d200 */
[----:B------:R-:W-:-:S11]  /*0720*/  FSETP.NEU.FTZ.AND P0, PT, |R0|, +INF , PT ;  /* 0x7f8000000000780b */ /* 0x000fd60003f1d200 */
[----:B------:R-:W-:Y:S05]  /*0730*/  @!P1 BRA !P2, `(.L_x_10) ;  /* 0x00000004002c9947 */ /* 0x000fea0005000000 */
[----:B------:R-:W-:-:S04]  /*0740*/  LOP3.LUT P2, RZ, R0, 0x7fffffff, RZ, 0xc0, !PT ;  /* 0x7fffffff00ff7812 */ /* 0x000fc8000784c0ff */
[----:B------:R-:W-:-:S13]  /*0750*/  PLOP3.LUT P1, PT, P1, P2, PT, 0x2f, 0xf2 ;  /* 0x0000000000f2781c */ /* 0x000fda0000f24577 */
[----:B------:R-:W-:Y:S05]  /*0760*/  @P1 BRA `(.L_x_11) ;  /* 0x0000000400181947 */ /* 0x000fea0003800000 */
[----:B------:R-:W-:-:S04]  /*0770*/  LOP3.LUT P1, RZ, R3, 0x7fffffff, RZ, 0xc0, !PT ;  /* 0x7fffffff03ff7812 */ /* 0x000fc8000782c0ff */
[----:B------:R-:W-:-:S13]  /*0780*/  PLOP3.LUT P0, PT, P0, P1, PT, 0x2f, 0xf2 ;  /* 0x0000000000f2781c */ /* 0x000fda0000702577 */
[----:B------:R-:W-:Y:S05]  /*0790*/  @P0 BRA `(.L_x_12) ;  /* 0x0000000400000947 */ /* 0x000fea0003800000 */
[----:B------:R-:W-:Y:S02]  /*07a0*/  ISETP.GE.AND P0, PT, R8, RZ, PT ;  /* 0x000000ff0800720c */ /* 0x000fe40003f06270 */
[----:B------:R-:W-:-:S11]  /*07b0*/  ISETP.GE.AND P1, PT, R9, RZ, PT ;  /* 0x000000ff0900720c */ /* 0x000fd60003f26270 */
[----:B------:R-:W-:Y:S02]  /*07c0*/  @P0 IMAD.MOV.U32 R7, RZ, RZ, RZ ;  /* 0x000000ffff070224 */ /* 0x000fe400078e00ff */
[----:B------:R-:W-:Y:S01]  /*07d0*/  @!P0 FFMA R0, R0, 1.84467440737095516160e+19, RZ ;  /* 0x5f80000000008823 */ /* 0x000fe200000000ff */
[----:B------:R-:W-:Y:S02]  /*07e0*/  @!P0 IMAD.MOV.U32 R7, RZ, RZ, -0x40 ;  /* 0xffffffc0ff078424 */ /* 0x000fe400078e00ff */
[----:B------:R-:W-:Y:S02]  /*07f0*/  @!P1 FFMA R3, R3, 1.84467440737095516160e+19, RZ ;  /* 0x5f80000003039823 */ /* 0x000fe400000000ff */
[----:B------:R-:W-:-:S07]  /*0800*/  @!P1 VIADD R7, R7, 0x40 ;  /* 0x0000004007079836 */ /* 0x000fce0000000000 */
.L_x_8:
[----:B------:R-:W-:Y:S01]  /*0810*/  LEA R8, R12, 0xc0800000, 0x17 ;  /* 0xc08000000c087811 */ /* 0x000fe200078eb8ff */
[----:B------:R-:W-:Y:S04]  /*0820*/  BSSY.RECONVERGENT B2, `(.L_x_13) ;  /* 0x0000036000027945 */ /* 0x000fe80003800200 */
[----:B------:R-:W-:Y:S01]  /*0830*/  IMAD.IADD R8, R3, 0x1, -R8 ;  /* 0x0000000103087824 */ /* 0x000fe200078e0a08 */
[----:B------:R-:W-:-:S03]  /*0840*/  IADD3 R3, PT, PT, R10, -0x7f, RZ ;  /* 0xffffff810a037810 */ /* 0x000fc60007ffe0ff */
[----:B------:R0:W1:Y:S01]  /*0850*/  MUFU.RCP R9, R8 ;  /* 0x0000000800097308 */ /* 0x0000620000001000 */
[----:B------:R-:W-:Y:S01]  /*0860*/  FADD.FTZ R11, -R8, -RZ ;  /* 0x800000ff080b7221 */ /* 0x000fe20000010100 */
[C---:B------:R-:W-:Y:S01]  /*0870*/  IMAD R0, R3.reuse, -0x800000, R0 ;  /* 0xff80000003007824 */ /* 0x040fe200078e0200 */
[----:B0-----:R-:W-:-:S05]  /*0880*/  IADD3 R8, PT, PT, R3, 0x7f, -R12 ;  /* 0x0000007f03087810 */ /* 0x001fca0007ffe80c */
[----:B------:R-:W-:Y:S02]  /*0890*/  IMAD.IADD R8, R8, 0x1, R7 ;  /* 0x0000000108087824 */ /* 0x000fe400078e0207 */
[----:B-1----:R-:W-:-:S04]  /*08a0*/  FFMA R10, R9, R11, 1 ;  /* 0x3f800000090a7423 */ /* 0x002fc8000000000b */
[----:B------:R-:W-:-:S04]  /*08b0*/  FFMA R14, R9, R10, R9 ;  /* 0x0000000a090e7223 */ /* 0x000fc80000000009 */
[----:B------:R-:W-:-:S04]  /*08c0*/  FFMA R9, R0, R14, RZ ;  /* 0x0000000e00097223 */ /* 0x000fc800000000ff */
[----:B------:R-:W-:-:S04]  /*08d0*/  FFMA R10, R11, R9, R0 ;  /* 0x000000090b0a7223 */ /* 0x000fc80000000000 */
[----:B------:R-:W-:-:S04]  /*08e0*/  FFMA R9, R14, R10, R9 ;  /* 0x0000000a0e097223 */ /* 0x000fc80000000009 */
[----:B------:R-:W-:-:S04]  /*08f0*/  FFMA R10, R11, R9, R0 ;  /* 0x000000090b0a7223 */ /* 0x000fc80000000000 */
[----:B------:R-:W-:-:S05]  /*0900*/  FFMA R0, R14, R10, R9 ;  /* 0x0000000a0e007223 */ /* 0x000fca0000000009 */
[----:B------:R-:W-:-:S04]  /*0910*/  SHF.R.U32.HI R3, RZ, 0x17, R0 ;  /* 0x00000017ff037819 */ /* 0x000fc80000011600 */
[----:B------:R-:W-:-:S05]  /*0920*/  LOP3.LUT R3, R3, 0xff, RZ, 0xc0, !PT ;  /* 0x000000ff03037812 */ /* 0x000fca00078ec0ff */
[----:B------:R-:W-:-:S04]  /*0930*/  IMAD.IADD R11, R3, 0x1, R8 ;  /* 0x00000001030b7824 */ /* 0x000fc800078e0208 */
[----:B------:R-:W-:-:S05]  /*0940*/  VIADD R3, R11, 0xffffffff ;  /* 0xffffffff0b037836 */ /* 0x000fca0000000000 */
[----:B------:R-:W-:-:S13]  /*0950*/  ISETP.GE.U32.AND P0, PT, R3, 0xfe, PT ;  /* 0x000000fe0300780c */ /* 0x000fda0003f06070 */
[----:B------:R-:W-:Y:S05]  /*0960*/  @!P0 BRA `(.L_x_14) ;  /* 0x0000000000808947 */ /* 0x000fea0003800000 */
[----:B------:R-:W-:-:S13]  /*0970*/  ISETP.GT.AND P0, PT, R11, 0xfe, PT ;  /* 0x000000fe0b00780c */ /* 0x000fda0003f04270 */
[----:B------:R-:W-:Y:S05]  /*0980*/  @P0 BRA `(.L_x_15) ;  /* 0x00000000006c0947 */ /* 0x000fea0003800000 */
[----:B------:R-:W-:-:S13]  /*0990*/  ISETP.GE.AND P0, PT, R11, 0x1, PT ;  /* 0x000000010b00780c */ /* 0x000fda0003f06270 */
[----:B------:R-:W-:Y:S05]  /*09a0*/  @P0 BRA `(.L_x_16) ;  /* 0x0000000000740947 */ /* 0x000fea0003800000 */
[----:B------:R-:W-:Y:S02]  /*09b0*/  ISETP.GE.AND P0, PT, R11, -0x18, PT ;  /* 0xffffffe80b00780c */ /* 0x000fe40003f06270 */
[----:B------:R-:W-:-:S11]  /*09c0*/  LOP3.LUT R0, R0, 0x80000000, RZ, 0xc0, !PT ;  /* 0x8000000000007812 */ /* 0x000fd600078ec0ff */
[----:B------:R-:W-:Y:S05]  /*09d0*/  @!P0 BRA `(.L_x_16) ;  /* 0x0000000000688947 */ /* 0x000fea0003800000 */
[CCC-:B------:R-:W-:Y:S01]  /*09e0*/  FFMA.RZ R3, R14.reuse, R10.reuse, R9.reuse ;  /* 0x0000000a0e037223 */ /* 0x1c0fe2000000c009 */
[CCC-:B------:R-:W-:Y:S01]  /*09f0*/  FFMA.RM R8, R14.reuse, R10.reuse, R9.reuse ;  /* 0x0000000a0e087223 */ /* 0x1c0fe20000004009 */
[C---:B------:R-:W-:Y:S02]  /*0a00*/  ISETP.NE.AND P2, PT, R11.reuse, RZ, PT ;  /* 0x000000ff0b00720c */ /* 0x040fe40003f45270 */
[----:B------:R-:W-:Y:S02]  /*0a10*/  ISETP.NE.AND P1, PT, R11, RZ, PT ;  /* 0x000000ff0b00720c */ /* 0x000fe40003f25270 */
[----:B------:R-:W-:Y:S01]  /*0a20*/  LOP3.LUT R7, R3, 0x7fffff, RZ, 0xc0, !PT ;  /* 0x007fffff03077812 */ /* 0x000fe200078ec0ff */
[----:B------:R-:W-:Y:S01]  /*0a30*/  FFMA.RP R3, R14, R10, R9 ;  /* 0x0000000a0e037223 */ /* 0x000fe20000008009 */
[C---:B------:R-:W-:Y:S01]  /*0a40*/  VIADD R10, R11.reuse, 0x20 ;  /* 0x000000200b0a7836 */ /* 0x040fe20000000000 */
[----:B------:R-:W-:Y:S02]  /*0a50*/  IADD3 R9, PT, PT, -R11, RZ, RZ ;  /* 0x000000ff0b097210 */ /* 0x000fe40007ffe1ff */
[----:B------:R-:W-:-:S02]  /*0a60*/  LOP3.LUT R7, R7, 0x800000, RZ, 0xfc, !PT ;  /* 0x0080000007077812 */ /* 0x000fc400078efcff */
[----:B------:R-:W-:Y:S02]  /*0a70*/  FSETP.NEU.FTZ.AND P0, PT, R3, R8, PT ;  /* 0x000000080300720b */ /* 0x000fe40003f1d000 */
[----:B------:R-:W-:Y:S02]  /*0a80*/  SHF.L.U32 R10, R7, R10, RZ ;  /* 0x0000000a070a7219 */ /* 0x000fe400000006ff */
[----:B------:R-:W-:Y:S02]  /*0a90*/  SEL R8, R9, RZ, P2 ;  /* 0x000000ff09087207 */ /* 0x000fe40001000000 */
[----:B------:R-:W-:Y:S02]  /*0aa0*/  ISETP.NE.AND P1, PT, R10, RZ, P1 ;  /* 0x000000ff0a00720c */ /* 0x000fe40000f25270 */
[----:B------:R-:W-:Y:S02]  /*0ab0*/  SHF.R.U32.HI R8, RZ, R8, R7 ;  /* 0x00000008ff087219 */ /* 0x000fe40000011607 */
[----:B------:R-:W-:-:S02]  /*0ac0*/  PLOP3.LUT P0, PT, P0, P1, PT, 0xf8, 0x8f ;  /* 0x00000000008f781c */ /* 0x000fc40000703f70 */
[----:B------:R-:W-:Y:S02]  /*0ad0*/  SHF.R.U32.HI R10, RZ, 0x1, R8 ;  /* 0x00000001ff0a7819 */ /* 0x000fe40000011608 */
[----:B------:R-:W-:-:S04]  /*0ae0*/  SEL R3, RZ, 0x1, !P0 ;  /* 0x00000001ff037807 */ /* 0x000fc80004000000 */
[----:B------:R-:W-:-:S04]  /*0af0*/  LOP3.LUT R3, R3, 0x1, R10, 0xf8, !PT ;  /* 0x0000000103037812 */ /* 0x000fc800078ef80a */
[----:B------:R-:W-:-:S05]  /*0b00*/  LOP3.LUT R3, R3, R8, RZ, 0xc0, !PT ;  /* 0x0000000803037212 */ /* 0x000fca00078ec0ff */
[----:B------:R-:W-:-:S05]  /*0b10*/  IMAD.IADD R3, R10, 0x1, R3 ;  /* 0x000000010a037824 */ /* 0x000fca00078e0203 */
[----:B------:R-:W-:Y:S01]  /*0b20*/  LOP3.LUT R0, R3, R0, RZ, 0xfc, !PT ;  /* 0x0000000003007212 */ /* 0x000fe200078efcff */
[----:B------:R-:W-:Y:S06]  /*0b30*/  BRA `(.L_x_16) ;  /* 0x0000000000107947 */ /* 0x000fec0003800000 */
.L_x_15:
[----:B------:R-:W-:-:S04]  /*0b40*/  LOP3.LUT R0, R0, 0x80000000, RZ, 0xc0, !PT ;  /* 0x8000000000007812 */ /* 0x000fc800078ec0ff */
[----:B------:R-:W-:Y:S01]  /*0b50*/  LOP3.LUT R0, R0, 0x7f800000, RZ, 0xfc, !PT ;  /* 0x7f80000000007812 */ /* 0x000fe200078efcff */
[----:B------:R-:W-:Y:S06]  /*0b60*/  BRA `(.L_x_16) ;  /* 0x0000000000047947 */ /* 0x000fec0003800000 */
.L_x_14:
[----:B------:R-:W-:-:S07]  /*0b70*/  IMAD R0, R8, 0x800000, R0 ;  /* 0x0080000008007824 */ /* 0x000fce00078e0200 */
.L_x_16:
[----:B------:R-:W-:Y:S05]  /*0b80*/  BSYNC.RECONVERGENT B2 ;  /* 0x0000000000027941 */ /* 0x000fea0003800200 */
.L_x_13:
[----:B------:R-:W-:Y:S05]  /*0b90*/  BRA `(.L_x_17) ;  /* 0x0000000000207947 */ /* 0x000fea0003800000 */
.L_x_12:
[----:B------:R-:W-:-:S04]  /*0ba0*/  LOP3.LUT R0, R3, 0x80000000, R0, 0x48, !PT ;  /* 0x8000000003007812 */ /* 0x000fc800078e4800 */
[----:B------:R-:W-:Y:S01]  /*0bb0*/  LOP3.LUT R0, R0, 0x7f800000, RZ, 0xfc, !PT ;  /* 0x7f80000000007812 */ /* 0x000fe200078efcff */
[----:B------:R-:W-:Y:S06]  /*0bc0*/  BRA `(.L_x_17) ;  /* 0x0000000000147947 */ /* 0x000fec0003800000 */
.L_x_11:
[----:B------:R-:W-:Y:S01]  /*0bd0*/  LOP3.LUT R0, R3, 0x80000000, R0, 0x48, !PT ;  /* 0x8000000003007812 */ /* 0x000fe200078e4800 */
[----:B------:R-:W-:Y:S06]  /*0be0*/  BRA `(.L_x_17) ;  /* 0x00000000000c7947 */ /* 0x000fec0003800000 */
.L_x_10:
[----:B------:R-:W0:Y:S01]  /*0bf0*/  MUFU.RSQ R0, -QNAN ;  /* 0xffc0000000007908 */ /* 0x000e220000001400 */
[----:B------:R-:W-:Y:S05]  /*0c00*/  BRA `(.L_x_17) ;  /* 0x0000000000047947 */ /* 0x000fea0003800000 */
.L_x_9:
[----:B------:R-:W-:-:S07]  /*0c10*/  FADD.FTZ R0, R0, R3 ;  /* 0x0000000300007221 */ /* 0x000fce0000010000 */
.L_x_17:
[----:B------:R-:W-:Y:S05]  /*0c20*/  BSYNC.RECONVERGENT B1 ;  /* 0x0000000000017941 */ /* 0x000fea0003800200 */
.L_x_7:
[----:B------:R-:W-:-:S04]  /*0c30*/  IMAD.MOV.U32 R7, RZ, RZ, 0x0 ;  /* 0x00000000ff077424 */ /* 0x000fc800078e00ff */
[----:B0-----:R-:W-:Y:S05]  /*0c40*/  RET.REL.NODEC R6 `(_Z16mandelbrotKernelPhiiffffi) ;  /* 0xfffffff006ec7950 */ /* 0x001fea0003c3ffff */
.L_x_18:
[----:B------:R-:W-:-:S00]  /*0c50*/  BRA `(.L_x_18) ;  /* 0xfffffffc00fc7947 */ /* 0x000fc0000383ffff */
[----:B------:R-:W-:-:S00]  /*0c60*/  NOP ;  /* 0x0000000000007918 */ /* 0x000fc00000000000 */
        /* <DEDUP_REMOVED lines=9> */
.L_x_19:


//--------------------- .nv.shared.reserved.0     --------------------------
	.section	.nv.shared.reserved.0,"aw",@nobits
	.weak		__nv_reservedSMEM_offset_0_alias
	.size		__nv_reservedSMEM_offset_0_alias, 0, 64
	.other		__nv_reservedSMEM_offset_0_alias,@"STO_CUDA_RESERVED_SHARED STV_DEFAULT"
__nv_reservedSMEM_offset_0_alias:
	.zero		0
	.zero		64


//--------------------- .nv.constant0._Z16mandelbrotKernelPhiiffffi --------------------------
	.section	.nv.constant0._Z16mandelbrotKernelPhiiffffi,"a",@progbits
	.sectionflags	@""
	.align	4
.nv.constant0._Z16mandelbrotKernelPhiiffffi:
	.zero		932


//--------------------- SYMBOLS --------------------------

	.type		.nv.reservedSmem.offset0,@object
	.size		.nv.reservedSmem.offset0,0x4
